//
// Generated by NVIDIA NVVM Compiler
//
// Compiler Build ID: CL-36424714
// Cuda compilation tools, release 13.0, V13.0.88
// Based on NVVM 20.0.0
//

.version 9.0
.target sm_100
.address_size 64

	// .globl	_Z20mutationNestedKernelPjjjS_
.const .align 4 .b8 reference[4000];

.visible .entry _Z20mutationNestedKernelPjjjS_(
	.param .u64 .ptr .align 1 _Z20mutationNestedKernelPjjjS__param_0,
	.param .u32 _Z20mutationNestedKernelPjjjS__param_1,
	.param .u32 _Z20mutationNestedKernelPjjjS__param_2,
	.param .u64 .ptr .align 1 _Z20mutationNestedKernelPjjjS__param_3
)
{
	.reg .pred 	%p<101>;
	.reg .b32 	%r<120>;
	.reg .b64 	%rd<49>;

	ld.param.u64 	%rd3, [_Z20mutationNestedKernelPjjjS__param_0];
	ld.param.u32 	%r26, [_Z20mutationNestedKernelPjjjS__param_1];
	ld.param.u32 	%r25, [_Z20mutationNestedKernelPjjjS__param_2];
	ld.param.u64 	%rd2, [_Z20mutationNestedKernelPjjjS__param_3];
	cvta.to.global.u64 	%rd1, %rd3;
	mov.u32 	%r27, %tid.x;
	mov.u32 	%r28, %ctaid.x;
	mov.u32 	%r29, %ntid.x;
	mad.lo.s32 	%r1, %r28, %r29, %r27;
	setp.ge.u32 	%p1, %r1, %r26;
	@%p1 bra 	$L__BB0_14;
	setp.eq.s32 	%p2, %r25, 0;
	mov.b32 	%r119, 0;
	@%p2 bra 	$L__BB0_13;
	mul.lo.s32 	%r2, %r25, %r1;
	and.b32  	%r3, %r25, 7;
	setp.lt.u32 	%p3, %r25, 8;
	mov.b32 	%r114, 0;
	mov.u32 	%r119, %r114;
	@%p3 bra 	$L__BB0_5;
	and.b32  	%r114, %r25, -8;
	mov.b32 	%r108, 0;
	mov.u64 	%rd5, reference;
	mov.u32 	%r119, %r108;
$L__BB0_4:
	.pragma "nounroll";
	mul.wide.u32 	%rd4, %r108, 4;
	add.s64 	%rd6, %rd5, %rd4;
	ld.const.u32 	%r34, [%rd6];
	add.s32 	%r35, %r108, %r2;
	mul.wide.u32 	%rd7, %r35, 4;
	add.s64 	%rd8, %rd1, %rd7;
	ld.global.u32 	%r36, [%rd8];
	setp.gt.u32 	%p4, %r34, 1;
	setp.ne.s32 	%p5, %r36, %r34;
	setp.ne.s32 	%p6, %r36, 0;
	and.pred  	%p7, %p5, %p6;
	and.pred  	%p9, %p4, %p7;
	selp.u32 	%r37, 1, 0, %p9;
	add.s32 	%r38, %r119, %r37;
	ld.const.u32 	%r39, [%rd6+4];
	add.s32 	%r40, %r35, 1;
	mul.wide.u32 	%rd9, %r40, 4;
	add.s64 	%rd10, %rd1, %rd9;
	ld.global.u32 	%r41, [%rd10];
	setp.gt.u32 	%p10, %r39, 1;
	setp.ne.s32 	%p11, %r41, %r39;
	setp.ne.s32 	%p12, %r41, 0;
	and.pred  	%p13, %p11, %p12;
	and.pred  	%p15, %p10, %p13;
	selp.u32 	%r42, 1, 0, %p15;
	add.s32 	%r43, %r38, %r42;
	ld.const.u32 	%r44, [%rd6+8];
	add.s32 	%r45, %r35, 2;
	mul.wide.u32 	%rd11, %r45, 4;
	add.s64 	%rd12, %rd1, %rd11;
	ld.global.u32 	%r46, [%rd12];
	setp.gt.u32 	%p16, %r44, 1;
	setp.ne.s32 	%p17, %r46, %r44;
	setp.ne.s32 	%p18, %r46, 0;
	and.pred  	%p19, %p17, %p18;
	and.pred  	%p21, %p16, %p19;
	selp.u32 	%r47, 1, 0, %p21;
	add.s32 	%r48, %r43, %r47;
	ld.const.u32 	%r49, [%rd6+12];
	add.s32 	%r50, %r35, 3;
	mul.wide.u32 	%rd13, %r50, 4;
	add.s64 	%rd14, %rd1, %rd13;
	ld.global.u32 	%r51, [%rd14];
	setp.gt.u32 	%p22, %r49, 1;
	setp.ne.s32 	%p23, %r51, %r49;
	setp.ne.s32 	%p24, %r51, 0;
	and.pred  	%p25, %p23, %p24;
	and.pred  	%p27, %p22, %p25;
	selp.u32 	%r52, 1, 0, %p27;
	add.s32 	%r53, %r48, %r52;
	ld.const.u32 	%r54, [%rd6+16];
	add.s32 	%r55, %r35, 4;
	mul.wide.u32 	%rd15, %r55, 4;
	add.s64 	%rd16, %rd1, %rd15;
	ld.global.u32 	%r56, [%rd16];
	setp.gt.u32 	%p28, %r54, 1;
	setp.ne.s32 	%p29, %r56, %r54;
	setp.ne.s32 	%p30, %r56, 0;
	and.pred  	%p31, %p29, %p30;
	and.pred  	%p33, %p28, %p31;
	selp.u32 	%r57, 1, 0, %p33;
	add.s32 	%r58, %r53, %r57;
	ld.const.u32 	%r59, [%rd6+20];
	add.s32 	%r60, %r35, 5;
	mul.wide.u32 	%rd17, %r60, 4;
	add.s64 	%rd18, %rd1, %rd17;
	ld.global.u32 	%r61, [%rd18];
	setp.gt.u32 	%p34, %r59, 1;
	setp.ne.s32 	%p35, %r61, %r59;
	setp.ne.s32 	%p36, %r61, 0;
	and.pred  	%p37, %p35, %p36;
	and.pred  	%p39, %p34, %p37;
	selp.u32 	%r62, 1, 0, %p39;
	add.s32 	%r63, %r58, %r62;
	ld.const.u32 	%r64, [%rd6+24];
	add.s32 	%r65, %r35, 6;
	mul.wide.u32 	%rd19, %r65, 4;
	add.s64 	%rd20, %rd1, %rd19;
	ld.global.u32 	%r66, [%rd20];
	setp.gt.u32 	%p40, %r64, 1;
	setp.ne.s32 	%p41, %r66, %r64;
	setp.ne.s32 	%p42, %r66, 0;
	and.pred  	%p43, %p41, %p42;
	and.pred  	%p45, %p40, %p43;
	selp.u32 	%r67, 1, 0, %p45;
	add.s32 	%r68, %r63, %r67;
	ld.const.u32 	%r69, [%rd6+28];
	add.s32 	%r70, %r35, 7;
	mul.wide.u32 	%rd21, %r70, 4;
	add.s64 	%rd22, %rd1, %rd21;
	ld.global.u32 	%r71, [%rd22];
	setp.gt.u32 	%p46, %r69, 1;
	setp.ne.s32 	%p47, %r71, %r69;
	setp.ne.s32 	%p48, %r71, 0;
	and.pred  	%p49, %p47, %p48;
	and.pred  	%p51, %p46, %p49;
	selp.u32 	%r72, 1, 0, %p51;
	add.s32 	%r119, %r68, %r72;
	add.s32 	%r108, %r108, 8;
	setp.ne.s32 	%p52, %r108, %r114;
	@%p52 bra 	$L__BB0_4;
$L__BB0_5:
	setp.eq.s32 	%p53, %r3, 0;
	@%p53 bra 	$L__BB0_13;
	and.b32  	%r12, %r25, 3;
	setp.lt.u32 	%p54, %r3, 4;
	@%p54 bra 	$L__BB0_8;
	mul.wide.u32 	%rd23, %r114, 4;
	mov.u64 	%rd24, reference;
	add.s64 	%rd25, %rd24, %rd23;
	ld.const.u32 	%r74, [%rd25];
	add.s32 	%r75, %r114, %r2;
	mul.wide.u32 	%rd26, %r75, 4;
	add.s64 	%rd27, %rd1, %rd26;
	ld.global.u32 	%r76, [%rd27];
	setp.gt.u32 	%p55, %r74, 1;
	setp.ne.s32 	%p56, %r76, %r74;
	setp.ne.s32 	%p57, %r76, 0;
	and.pred  	%p58, %p56, %p57;
	and.pred  	%p60, %p55, %p58;
	selp.u32 	%r77, 1, 0, %p60;
	add.s32 	%r78, %r119, %r77;
	ld.const.u32 	%r79, [%rd25+4];
	add.s32 	%r80, %r75, 1;
	mul.wide.u32 	%rd28, %r80, 4;
	add.s64 	%rd29, %rd1, %rd28;
	ld.global.u32 	%r81, [%rd29];
	setp.gt.u32 	%p61, %r79, 1;
	setp.ne.s32 	%p62, %r81, %r79;
	setp.ne.s32 	%p63, %r81, 0;
	and.pred  	%p64, %p62, %p63;
	and.pred  	%p66, %p61, %p64;
	selp.u32 	%r82, 1, 0, %p66;
	add.s32 	%r83, %r78, %r82;
	ld.const.u32 	%r84, [%rd25+8];
	add.s32 	%r85, %r75, 2;
	mul.wide.u32 	%rd30, %r85, 4;
	add.s64 	%rd31, %rd1, %rd30;
	ld.global.u32 	%r86, [%rd31];
	setp.gt.u32 	%p67, %r84, 1;
	setp.ne.s32 	%p68, %r86, %r84;
	setp.ne.s32 	%p69, %r86, 0;
	and.pred  	%p70, %p68, %p69;
	and.pred  	%p72, %p67, %p70;
	selp.u32 	%r87, 1, 0, %p72;
	add.s32 	%r88, %r83, %r87;
	ld.const.u32 	%r89, [%rd25+12];
	add.s32 	%r90, %r75, 3;
	mul.wide.u32 	%rd32, %r90, 4;
	add.s64 	%rd33, %rd1, %rd32;
	ld.global.u32 	%r91, [%rd33];
	setp.gt.u32 	%p73, %r89, 1;
	setp.ne.s32 	%p74, %r91, %r89;
	setp.ne.s32 	%p75, %r91, 0;
	and.pred  	%p76, %p74, %p75;
	and.pred  	%p78, %p73, %p76;
	selp.u32 	%r92, 1, 0, %p78;
	add.s32 	%r119, %r88, %r92;
	add.s32 	%r114, %r114, 4;
$L__BB0_8:
	setp.eq.s32 	%p79, %r12, 0;
	@%p79 bra 	$L__BB0_13;
	setp.eq.s32 	%p80, %r12, 1;
	@%p80 bra 	$L__BB0_11;
	mul.wide.u32 	%rd34, %r114, 4;
	mov.u64 	%rd35, reference;
	add.s64 	%rd36, %rd35, %rd34;
	ld.const.u32 	%r94, [%rd36];
	add.s32 	%r95, %r114, %r2;
	mul.wide.u32 	%rd37, %r95, 4;
	add.s64 	%rd38, %rd1, %rd37;
	ld.global.u32 	%r96, [%rd38];
	setp.gt.u32 	%p81, %r94, 1;
	setp.ne.s32 	%p82, %r96, %r94;
	setp.ne.s32 	%p83, %r96, 0;
	and.pred  	%p84, %p82, %p83;
	and.pred  	%p86, %p81, %p84;
	selp.u32 	%r97, 1, 0, %p86;
	add.s32 	%r98, %r119, %r97;
	ld.const.u32 	%r99, [%rd36+4];
	add.s32 	%r100, %r95, 1;
	mul.wide.u32 	%rd39, %r100, 4;
	add.s64 	%rd40, %rd1, %rd39;
	ld.global.u32 	%r101, [%rd40];
	setp.gt.u32 	%p87, %r99, 1;
	setp.ne.s32 	%p88, %r101, %r99;
	setp.ne.s32 	%p89, %r101, 0;
	and.pred  	%p90, %p88, %p89;
	and.pred  	%p92, %p87, %p90;
	selp.u32 	%r102, 1, 0, %p92;
	add.s32 	%r119, %r98, %r102;
	add.s32 	%r114, %r114, 2;
$L__BB0_11:
	and.b32  	%r103, %r25, 1;
	setp.eq.b32 	%p93, %r103, 1;
	not.pred 	%p94, %p93;
	@%p94 bra 	$L__BB0_13;
	mul.wide.u32 	%rd41, %r114, 4;
	mov.u64 	%rd42, reference;
	add.s64 	%rd43, %rd42, %rd41;
	ld.const.u32 	%r104, [%rd43];
	add.s32 	%r105, %r114, %r2;
	mul.wide.u32 	%rd44, %r105, 4;
	add.s64 	%rd45, %rd1, %rd44;
	ld.global.u32 	%r106, [%rd45];
	setp.gt.u32 	%p95, %r104, 1;
	setp.ne.s32 	%p96, %r106, %r104;
	setp.ne.s32 	%p97, %r106, 0;
	and.pred  	%p98, %p96, %p97;
	and.pred  	%p100, %p95, %p98;
	selp.u32 	%r107, 1, 0, %p100;
	add.s32 	%r119, %r119, %r107;
$L__BB0_13:
	cvta.to.global.u64 	%rd46, %rd2;
	mul.wide.u32 	%rd47, %r1, 4;
	add.s64 	%rd48, %rd46, %rd47;
	st.global.u32 	[%rd48], %r119;
$L__BB0_14:
	ret;

}


// ===== COMPILED SASS (sm_100) =====

	.target	sm_100

	.elftype	@"ET_EXEC"


//--------------------- .note.nv.tkinfo           --------------------------
	.section	.note.nv.tkinfo,"",@"SHT_NOTE"
	.sectionflags	@"SHF_NOTE_NV_TKINFO"
	.tkinfo
        /*0018*/ 	.word	0x00000002
        /*0030*/ 	.string	""
        /*0030*/ 	.string	"ptxas"
        /*0030*/ 	.string	"Cuda compilation tools, release 13.0, V13.0.88"
        /*0030*/ 	.string	"Build cuda_13.0.r13.0/compiler.36424714_0"
        /*0030*/ 	.string	"-arch sm_100 -m 64 "



//--------------------- .note.nv.cuinfo           --------------------------
	.section	.note.nv.cuinfo,"",@"SHT_NOTE"
	.sectionflags	@"SHF_NOTE_NV_CUINFO"
        /*0018*/ 	.short	0x0002
        /*001a*/ 	.short	0x0064
        /*001c*/ 	.short	0x0082
	.zero		2


//--------------------- .nv.info                  --------------------------
	.section	.nv.info,"",@"SHT_CUDA_INFO"
	.align	4


	//----- nvinfo : EIATTR_REGCOUNT
	.align		4
        /*0000*/ 	.byte	0x04, 0x2f
        /*0002*/ 	.short	(.L_2 - .L_1)
	.align		4
.L_1:
        /*0004*/ 	.word	index@(_Z20mutationNestedKernelPjjjS_)
        /*0008*/ 	.word	0x00000020


	//----- nvinfo : EIATTR_FRAME_SIZE
	.align		4
.L_2:
        /*000c*/ 	.byte	0x04, 0x11
        /*000e*/ 	.short	(.L_4 - .L_3)
	.align		4
.L_3:
        /*0010*/ 	.word	index@(_Z20mutationNestedKernelPjjjS_)
        /*0014*/ 	.word	0x00000000


	//----- nvinfo : EIATTR_MIN_STACK_SIZE
	.align		4
.L_4:
        /*0018*/ 	.byte	0x04, 0x12
        /*001a*/ 	.short	(.L_6 - .L_5)
	.align		4
.L_5:
        /*001c*/ 	.word	index@(_Z20mutationNestedKernelPjjjS_)
        /*0020*/ 	.word	0x00000000
.L_6:


//--------------------- .nv.compat                --------------------------
	.section	.nv.compat,"",@"SHT_CUDA_COMPAT_INFO"
	.align	4
        /*0000*/ 	.byte	0x02, 0x09, 0x00, 0x00, 0x02, 0x02, 0x01, 0x00, 0x02, 0x05, 0x05, 0x00, 0x03, 0x07, 0x01, 0x01
        /*0010*/ 	.byte	0x02, 0x03, 0x00, 0x00, 0x02, 0x06, 0x01, 0x00, 0x04, 0x0b, 0x08, 0x00, 0x09, 0x00, 0x00, 0x00
        /*0020*/ 	.byte	0x00, 0x00, 0x00, 0x00


//--------------------- .nv.info._Z20mutationNestedKernelPjjjS_ --------------------------
	.section	.nv.info._Z20mutationNestedKernelPjjjS_,"",@"SHT_CUDA_INFO"
	.sectionflags	@""
	.align	4


	//----- nvinfo : EIATTR_CUDA_API_VERSION
	.align		4
        /*0000*/ 	.byte	0x04, 0x37
        /*0002*/ 	.short	(.L_8 - .L_7)
.L_7:
        /*0004*/ 	.word	0x00000082


	//----- nvinfo : EIATTR_KPARAM_INFO
	.align		4
.L_8:
        /*0008*/ 	.byte	0x04, 0x17
        /*000a*/ 	.short	(.L_10 - .L_9)
.L_9:
        /*000c*/ 	.word	0x00000000
        /*0010*/ 	.short	0x0003
        /*0012*/ 	.short	0x0010
        /*0014*/ 	.byte	0x00, 0xf5, 0x21, 0x00


	//----- nvinfo : EIATTR_KPARAM_INFO
	.align		4
.L_10:
        /*0018*/ 	.byte	0x04, 0x17
        /*001a*/ 	.short	(.L_12 - .L_11)
.L_11:
        /*001c*/ 	.word	0x00000000
        /*0020*/ 	.short	0x0002
        /*0022*/ 	.short	0x000c
        /*0024*/ 	.byte	0x00, 0xf0, 0x11, 0x00


	//----- nvinfo : EIATTR_KPARAM_INFO
	.align		4
.L_12:
        /*0028*/ 	.byte	0x04, 0x17
        /*002a*/ 	.short	(.L_14 - .L_13)
.L_13:
        /*002c*/ 	.word	0x00000000
        /*0030*/ 	.short	0x0001
        /*0032*/ 	.short	0x0008
        /*0034*/ 	.byte	0x00, 0xf0, 0x11, 0x00


	//----- nvinfo : EIATTR_KPARAM_INFO
	.align		4
.L_14:
        /*0038*/ 	.byte	0x04, 0x17
        /*003a*/ 	.short	(.L_16 - .L_15)
.L_15:
        /*003c*/ 	.word	0x00000000
        /*0040*/ 	.short	0x0000
        /*0042*/ 	.short	0x0000
        /*0044*/ 	.byte	0x00, 0xf5, 0x21, 0x00


	//----- nvinfo : EIATTR_SPARSE_MMA_MASK
	.align		4
.L_16:
        /*0048*/ 	.byte	0x03, 0x50
        /*004a*/ 	.short	0x0000


	//----- nvinfo : EIATTR_MAXREG_COUNT
	.align		4
        /*004c*/ 	.byte	0x03, 0x1b
        /*004e*/ 	.short	0x00ff


	//----- nvinfo : EIATTR_MERCURY_ISA_VERSION
	.align		4
        /*0050*/ 	.byte	0x03, 0x5f
        /*0052*/ 	.short	0x0101


	//----- nvinfo : EIATTR_VRC_CTA_INIT_COUNT
	.align		4
        /*0054*/ 	.byte	0x02, 0x4a
	.zero		1
	.zero		1


	//----- nvinfo : EIATTR_EXIT_INSTR_OFFSETS
	.align		4
        /*0058*/ 	.byte	0x04, 0x1c
        /*005a*/ 	.short	(.L_18 - .L_17)


	//   ....[0]....
.L_17:
        /*005c*/ 	.word	0x00000070


	//   ....[1]....
        /*0060*/ 	.word	0x00000bb0


	//----- nvinfo : EIATTR_CBANK_PARAM_SIZE
	.align		4
.L_18:
        /*0064*/ 	.byte	0x03, 0x19
        /*0066*/ 	.short	0x0018


	//----- nvinfo : EIATTR_PARAM_CBANK
	.align		4
        /*0068*/ 	.byte	0x04, 0x0a
        /*006a*/ 	.short	(.L_20 - .L_19)
	.align		4
.L_19:
        /*006c*/ 	.word	index@(.nv.constant0._Z20mutationNestedKernelPjjjS_)
        /*0070*/ 	.short	0x0380
        /*0072*/ 	.short	0x0018


	//----- nvinfo : EIATTR_SW_WAR
	.align		4
.L_20:
        /*0074*/ 	.byte	0x04, 0x36
        /*0076*/ 	.short	(.L_22 - .L_21)
.L_21:
        /*0078*/ 	.word	0x00000008
.L_22:


//--------------------- .nv.callgraph             --------------------------
	.section	.nv.callgraph,"",@"SHT_CUDA_CALLGRAPH"
	.align	4
	.sectionentsize	8
	.align		4
        /*0000*/ 	.word	0x00000000
	.align		4
        /*0004*/ 	.word	0xffffffff
	.align		4
        /*0008*/ 	.word	0x00000000
	.align		4
        /*000c*/ 	.word	0xfffffffe
	.align		4
        /*0010*/ 	.word	0x00000000
	.align		4
        /*0014*/ 	.word	0xfffffffd
	.align		4
        /*0018*/ 	.word	0x00000000
	.align		4
        /*001c*/ 	.word	0xfffffffc


//--------------------- .nv.constant3             --------------------------
	.section	.nv.constant3,"a",@progbits
	.align	4
.nv.constant3:
	.type		reference,@object
	.size		reference,(.L_0 - reference)
reference:
	.zero		4000
.L_0:


//--------------------- .text._Z20mutationNestedKernelPjjjS_ --------------------------
	.section	.text._Z20mutationNestedKernelPjjjS_,"ax",@progbits
	.align	128
        .global         _Z20mutationNestedKernelPjjjS_
        .type           _Z20mutationNestedKernelPjjjS_,@function
        .size           _Z20mutationNestedKernelPjjjS_,(.L_x_5 - _Z20mutationNestedKernelPjjjS_)
        .other          _Z20mutationNestedKernelPjjjS_,@"STO_CUDA_ENTRY STV_DEFAULT"
_Z20mutationNestedKernelPjjjS_:
.text._Z20mutationNestedKernelPjjjS_:
[----:B------:R-:W-:Y:S01]  /*0000*/  LDC R1, c[0x0][0x37c] ;  /* 0x0000df00ff017b82 */ /* 0x000fe20000000800 */
[----:B------:R-:W0:Y:S07]  /*0010*/  S2R R13, SR_TID.X ;  /* 0x00000000000d7919 */ /* 0x000e2e0000002100 */
[----:B------:R-:W0:Y:S01]  /*0020*/  S2UR UR4, SR_CTAID.X ;  /* 0x00000000000479c3 */ /* 0x000e220000002500 */
[----:B------:R-:W1:Y:S07]  /*0030*/  LDCU UR5, c[0x0][0x388] ;  /* 0x00007100ff0577ac */ /* 0x000e6e0008000800 */
[----:B------:R-:W0:Y:S02]  /*0040*/  LDC R0, c[0x0][0x360] ;  /* 0x0000d800ff007b82 */ /* 0x000e240000000800 */
[----:B0-----:R-:W-:-:S05]  /*0050*/  IMAD R13, R0, UR4, R13 ;  /* 0x00000004000d7c24 */ /* 0x001fca000f8e020d */
[----:B-1----:R-:W-:-:S13]  /*0060*/  ISETP.GE.U32.AND P0, PT, R13, UR5, PT ;  /* 0x000000050d007c0c */ /* 0x002fda000bf06070 */
[----:B------:R-:W-:Y:S05]  /*0070*/  @P0 EXIT ;  /* 0x000000000000094d */ /* 0x000fea0003800000 */
[----:B------:R-:W0:Y:S01]  /*0080*/  LDC R12, c[0x0][0x38c] ;  /* 0x0000e300ff0c7b82 */ /* 0x000e220000000800 */
[----:B------:R-:W1:Y:S01]  /*0090*/  LDCU.64 UR6, c[0x0][0x358] ;  /* 0x00006b00ff0677ac */ /* 0x000e620008000a00 */
[----:B------:R-:W-:Y:S01]  /*00a0*/  IMAD.MOV.U32 R0, RZ, RZ, RZ ;  /* 0x000000ffff007224 */ /* 0x000fe200078e00ff */
[----:B0-----:R-:W-:-:S13]  /*00b0*/  ISETP.NE.AND P0, PT, R12, RZ, PT ;  /* 0x000000ff0c00720c */ /* 0x001fda0003f05270 */
[----:B-1----:R-:W-:Y:S05]  /*00c0*/  @!P0 BRA `(.L_x_0) ;  /* 0x0000000800ac8947 */ /* 0x002fea0003800000 */
[C---:B------:R-:W-:Y:S01]  /*00d0*/  ISETP.GE.U32.AND P0, PT, R12.reuse, 0x8, PT ;  /* 0x000000080c00780c */ /* 0x040fe20003f06070 */
[----:B------:R-:W-:Y:S01]  /*00e0*/  IMAD.MOV.U32 R14, RZ, RZ, RZ ;  /* 0x000000ffff0e7224 */ /* 0x000fe200078e00ff */
[----:B------:R-:W-:Y:S01]  /*00f0*/  LOP3.LUT R19, R12, 0x7, RZ, 0xc0, !PT ;  /* 0x000000070c137812 */ /* 0x000fe200078ec0ff */
[----:B------:R-:W-:-:S03]  /*0100*/  IMAD.MOV.U32 R0, RZ, RZ, RZ ;  /* 0x000000ffff007224 */ /* 0x000fc600078e00ff */
[----:B------:R-:W-:-:S07]  /*0110*/  ISETP.NE.AND P2, PT, R19, RZ, PT ;  /* 0x000000ff1300720c */ /* 0x000fce0003f45270 */
[----:B------:R-:W-:Y:S06]  /*0120*/  @!P0 BRA `(.L_x_1) ;  /* 0x0000000400408947 */ /* 0x000fec0003800000 */
[----:B------:R-:W0:Y:S01]  /*0130*/  LDC.64 R2, c[0x0][0x380] ;  /* 0x0000e000ff027b82 */ /* 0x000e220000000a00 */
[----:B------:R-:W-:Y:S01]  /*0140*/  LOP3.LUT R14, R12, 0xfffffff8, RZ, 0xc0, !PT ;  /* 0xfffffff80c0e7812 */ /* 0x000fe200078ec0ff */
[----:B------:R-:W-:Y:S01]  /*0150*/  IMAD.MOV.U32 R0, RZ, RZ, RZ ;  /* 0x000000ffff007224 */ /* 0x000fe200078e00ff */
[----:B------:R-:W-:-:S06]  /*0160*/  UMOV UR4, URZ ;  /* 0x000000ff00047c82 */ /* 0x000fcc0008000000 */
.L_x_2:
[----:B------:R-:W-:-:S04]  /*0170*/  IMAD R5, R13, R12, UR4 ;  /* 0x000000040d057e24 */ /* 0x000fc8000f8e020c */
[----:B0-----:R-:W-:-:S04]  /*0180*/  IMAD.WIDE.U32 R6, R5, 0x4, R2 ;  /* 0x0000000405067825 */ /* 0x001fc800078e0002 */
[C---:B------:R-:W-:Y:S01]  /*0190*/  VIADD R9, R5.reuse, 0x1 ;  /* 0x0000000105097836 */ /* 0x040fe20000000000 */
[----:B------:R-:W2:Y:S01]  /*01a0*/  LDG.E R11, desc[UR6][R6.64] ;  /* 0x00000006060b7981 */ /* 0x000ea2000c1e1900 */
[----:B------:R-:W-:Y:S02]  /*01b0*/  VIADD R25, R5, 0x2 ;  /* 0x0000000205197836 */ /* 0x000fe40000000000 */
[----:B------:R-:W-:-:S05]  /*01c0*/  IMAD.WIDE.U32 R8, R9, 0x4, R2 ;  /* 0x0000000409087825 */ /* 0x000fca00078e0002 */
[----:B------:R-:W3:Y:S01]  /*01d0*/  LDG.E R16, desc[UR6][R8.64] ;  /* 0x0000000608107981 */ /* 0x000ee2000c1e1900 */
[----:B------:R-:W-:-:S04]  /*01e0*/  IMAD.WIDE.U32 R24, R25, 0x4, R2 ;  /* 0x0000000419187825 */ /* 0x000fc800078e0002 */
[C---:B------:R-:W-:Y:S01]  /*01f0*/  VIADD R27, R5.reuse, 0x3 ;  /* 0x00000003051b7836 */ /* 0x040fe20000000000 */
[----:B------:R0:W4:Y:S01]  /*0200*/  LDG.E R15, desc[UR6][R24.64] ;  /* 0x00000006180f7981 */ /* 0x000122000c1e1900 */
[----:B------:R-:W-:Y:S02]  /*0210*/  IADD3 R29, PT, PT, R5, 0x4, RZ ;  /* 0x00000004051d7810 */ /* 0x000fe40007ffe0ff */
[----:B------:R-:W-:-:S05]  /*0220*/  IMAD.WIDE.U32 R26, R27, 0x4, R2 ;  /* 0x000000041b1a7825 */ /* 0x000fca00078e0002 */
[----:B------:R-:W5:Y:S01]  /*0230*/  LDG.E R18, desc[UR6][R26.64] ;  /* 0x000000061a127981 */ /* 0x000f62000c1e1900 */
[----:B------:R-:W-:-:S04]  /*0240*/  IMAD.WIDE.U32 R28, R29, 0x4, R2 ;  /* 0x000000041d1c7825 */ /* 0x000fc800078e0002 */
[C---:B------:R-:W-:Y:S01]  /*0250*/  VIADD R21, R5.reuse, 0x5 ;  /* 0x0000000505157836 */ /* 0x040fe20000000000 */
[----:B------:R-:W5:Y:S01]  /*0260*/  LDG.E R17, desc[UR6][R28.64] ;  /* 0x000000061c117981 */ /* 0x000f62000c1e1900 */
[----:B------:R-:W-:Y:S02]  /*0270*/  VIADD R23, R5, 0x6 ;  /* 0x0000000605177836 */ /* 0x000fe40000000000 */
[----:B------:R-:W-:-:S06]  /*0280*/  IMAD.WIDE.U32 R20, R21, 0x4, R2 ;  /* 0x0000000415147825 */ /* 0x000fcc00078e0002 */
[----:B------:R-:W5:Y:S01]  /*0290*/  LDG.E R20, desc[UR6][R20.64] ;  /* 0x0000000614147981 */ /* 0x000f62000c1e1900 */
[----:B------:R-:W-:-:S04]  /*02a0*/  IMAD.WIDE.U32 R22, R23, 0x4, R2 ;  /* 0x0000000417167825 */ /* 0x000fc800078e0002 */
[----:B0-----:R-:W-:Y:S02]  /*02b0*/  VIADD R25, R5, 0x7 ;  /* 0x0000000705197836 */ /* 0x001fe40000000000 */
[----:B------:R-:W5:Y:S02]  /*02c0*/  LDG.E R23, desc[UR6][R22.64] ;  /* 0x0000000616177981 */ /* 0x000f64000c1e1900 */
[----:B------:R-:W-:-:S06]  /*02d0*/  IMAD.WIDE.U32 R24, R25, 0x4, R2 ;  /* 0x0000000419187825 */ /* 0x000fcc00078e0002 */
[----:B------:R-:W5:Y:S01]  /*02e0*/  LDG.E R24, desc[UR6][R24.64] ;  /* 0x0000000618187981 */ /* 0x000f62000c1e1900 */
[----:B------:R-:W-:Y:S02]  /*02f0*/  USHF.L.U32 UR5, UR4, 0x2, URZ ;  /* 0x0000000204057899 */ /* 0x000fe400080006ff */
[----:B------:R-:W-:-:S04]  /*0300*/  UIADD3 UR4, UPT, UPT, UR4, 0x8, URZ ;  /* 0x0000000804047890 */ /* 0x000fc8000fffe0ff */
[----:B------:R-:W-:Y:S01]  /*0310*/  IMAD.U32 R5, RZ, RZ, UR5 ;  /* 0x00000005ff057e24 */ /* 0x000fe2000f8e00ff */
[----:B------:R-:W-:Y:S01]  /*0320*/  MOV R10, UR5 ;  /* 0x00000005000a7c02 */ /* 0x000fe20008000f00 */
[----:B------:R-:W-:Y:S02]  /*0330*/  IMAD.U32 R6, RZ, RZ, UR5 ;  /* 0x00000005ff067e24 */ /* 0x000fe4000f8e00ff */
[----:B------:R-:W-:Y:S02]  /*0340*/  IMAD.U32 R8, RZ, RZ, UR5 ;  /* 0x00000005ff087e24 */ /* 0x000fe4000f8e00ff */
[----:B------:R-:W0:Y:S08]  /*0350*/  LDC.64 R4, c[0x3][R5] ;  /* 0x00c0000005047b82 */ /* 0x000e300000000a00 */
[----:B------:R-:W1:Y:S08]  /*0360*/  LDC.64 R6, c[0x3][R6+0x8] ;  /* 0x00c0020006067b82 */ /* 0x000e700000000a00 */
[----:B------:R-:W5:Y:S01]  /*0370*/  LDC.64 R8, c[0x3][R8+0x10] ;  /* 0x00c0040008087b82 */ /* 0x000f620000000a00 */
[----:B--2---:R-:W-:-:S04]  /*0380*/  ISETP.NE.AND P0, PT, R11, RZ, PT ;  /* 0x000000ff0b00720c */ /* 0x004fc80003f05270 */
[----:B0-----:R-:W-:-:S03]  /*0390*/  ISETP.NE.AND P0, PT, R11, R4, P0 ;  /* 0x000000040b00720c */ /* 0x001fc60000705270 */
[----:B------:R-:W0:Y:S01]  /*03a0*/  LDC.64 R10, c[0x3][R10+0x18] ;  /* 0x00c006000a0a7b82 */ /* 0x000e220000000a00 */
[----:B---3--:R-:W-:Y:S02]  /*03b0*/  ISETP.NE.AND P1, PT, R16, RZ, PT ;  /* 0x000000ff1000720c */ /* 0x008fe40003f25270 */
[----:B------:R-:W-:Y:S01]  /*03c0*/  ISETP.GT.U32.AND P0, PT, R4, 0x1, P0 ;  /* 0x000000010400780c */ /* 0x000fe20000704070 */
[----:B------:R-:W-:Y:S01]  /*03d0*/  VIADD R4, R0, 0x1 ;  /* 0x0000000100047836 */ /* 0x000fe20000000000 */
[----:B------:R-:W-:Y:S02]  /*03e0*/  ISETP.NE.AND P1, PT, R16, R5, P1 ;  /* 0x000000051000720c */ /* 0x000fe40000f25270 */
[----:B----4-:R-:W-:Y:S02]  /*03f0*/  ISETP.NE.AND P3, PT, R15, RZ, PT ;  /* 0x000000ff0f00720c */ /* 0x010fe40003f65270 */
[----:B------:R-:W-:Y:S02]  /*0400*/  ISETP.GT.U32.AND P1, PT, R5, 0x1, P1 ;  /* 0x000000010500780c */ /* 0x000fe40000f24070 */
[----:B-1----:R-:W-:-:S02]  /*0410*/  ISETP.NE.AND P3, PT, R15, R6, P3 ;  /* 0x000000060f00720c */ /* 0x002fc40001f65270 */
[----:B-----5:R-:W-:-:S03]  /*0420*/  ISETP.NE.AND P4, PT, R18, RZ, PT ;  /* 0x000000ff1200720c */ /* 0x020fc60003f85270 */
[----:B------:R-:W-:Y:S01]  /*0430*/  @!P0 IMAD.MOV R4, RZ, RZ, R0 ;  /* 0x000000ffff048224 */ /* 0x000fe200078e0200 */
[----:B------:R-:W-:Y:S02]  /*0440*/  ISETP.GT.U32.AND P0, PT, R6, 0x1, P3 ;  /* 0x000000010600780c */ /* 0x000fe40001f04070 */
[----:B------:R-:W-:Y:S01]  /*0450*/  ISETP.NE.AND P4, PT, R18, R7, P4 ;  /* 0x000000071200720c */ /* 0x000fe20002785270 */
[----:B------:R-:W-:Y:S01]  /*0460*/  VIADD R0, R4, 0x1 ;  /* 0x0000000104007836 */ /* 0x000fe20000000000 */
[----:B------:R-:W-:Y:S01]  /*0470*/  ISETP.NE.AND P3, PT, R17, RZ, PT ;  /* 0x000000ff1100720c */ /* 0x000fe20003f65270 */
[----:B------:R-:W-:Y:S01]  /*0480*/  @!P1 IMAD.MOV R0, RZ, RZ, R4 ;  /* 0x000000ffff009224 */ /* 0x000fe200078e0204 */
[----:B------:R-:W-:Y:S02]  /*0490*/  ISETP.GT.U32.AND P1, PT, R7, 0x1, P4 ;  /* 0x000000010700780c */ /* 0x000fe40002724070 */
[----:B------:R-:W-:Y:S01]  /*04a0*/  ISETP.NE.AND P3, PT, R17, R8, P3 ;  /* 0x000000081100720c */ /* 0x000fe20001f65270 */
[----:B------:R-:W-:Y:S01]  /*04b0*/  VIADD R4, R0, 0x1 ;  /* 0x0000000100047836 */ /* 0x000fe20000000000 */
[----:B------:R-:W-:-:S03]  /*04c0*/  ISETP.NE.AND P4, PT, R20, RZ, PT ;  /* 0x000000ff1400720c */ /* 0x000fc60003f85270 */
[----:B------:R-:W-:Y:S01]  /*04d0*/  @!P0 IMAD.MOV R4, RZ, RZ, R0 ;  /* 0x000000ffff048224 */ /* 0x000fe200078e0200 */
[----:B------:R-:W-:Y:S02]  /*04e0*/  ISETP.GT.U32.AND P0, PT, R8, 0x1, P3 ;  /* 0x000000010800780c */ /* 0x000fe40001f04070 */
[----:B------:R-:W-:Y:S02]  /*04f0*/  ISETP.NE.AND P4, PT, R20, R9, P4 ;  /* 0x000000091400720c */ /* 0x000fe40002785270 */
[----:B------:R-:W-:Y:S01]  /*0500*/  IADD3 R0, PT, PT, R4, 0x1, RZ ;  /* 0x0000000104007810 */ /* 0x000fe20007ffe0ff */
[----:B------:R-:W-:Y:S01]  /*0510*/  @!P1 IMAD.MOV R0, RZ, RZ, R4 ;  /* 0x000000ffff009224 */ /* 0x000fe200078e0204 */
[----:B------:R-:W-:Y:S02]  /*0520*/  ISETP.GT.U32.AND P1, PT, R9, 0x1, P4 ;  /* 0x000000010900780c */ /* 0x000fe40002724070 */
[----:B------:R-:W-:Y:S01]  /*0530*/  ISETP.NE.AND P3, PT, R23, RZ, PT ;  /* 0x000000ff1700720c */ /* 0x000fe20003f65270 */
[----:B------:R-:W-:-:S04]  /*0540*/  VIADD R4, R0, 0x1 ;  /* 0x0000000100047836 */ /* 0x000fc80000000000 */
[----:B------:R-:W-:Y:S01]  /*0550*/  @!P0 IMAD.MOV R4, RZ, RZ, R0 ;  /* 0x000000ffff048224 */ /* 0x000fe200078e0200 */
[----:B------:R-:W-:Y:S02]  /*0560*/  ISETP.NE.AND P0, PT, R24, RZ, PT ;  /* 0x000000ff1800720c */ /* 0x000fe40003f05270 */
[----:B0-----:R-:W-:Y:S01]  /*0570*/  ISETP.NE.AND P3, PT, R23, R10, P3 ;  /* 0x0000000a1700720c */ /* 0x001fe20001f65270 */
[----:B------:R-:W-:Y:S01]  /*0580*/  VIADD R0, R4, 0x1 ;  /* 0x0000000104007836 */ /* 0x000fe20000000000 */
[----:B------:R-:W-:Y:S01]  /*0590*/  ISETP.NE.AND P0, PT, R24, R11, P0 ;  /* 0x0000000b1800720c */ /* 0x000fe20000705270 */
[----:B------:R-:W-:Y:S01]  /*05a0*/  @!P1 IMAD.MOV R0, RZ, RZ, R4 ;  /* 0x000000ffff009224 */ /* 0x000fe200078e0204 */
[----:B------:R-:W-:Y:S02]  /*05b0*/  ISETP.GT.U32.AND P3, PT, R10, 0x1, P3 ;  /* 0x000000010a00780c */ /* 0x000fe40001f64070 */
[----:B------:R-:W-:Y:S02]  /*05c0*/  ISETP.NE.AND P1, PT, R14, UR4, PT ;  /* 0x000000040e007c0c */ /* 0x000fe4000bf25270 */
[----:B------:R-:W-:-:S02]  /*05d0*/  ISETP.GT.U32.AND P0, PT, R11, 0x1, P0 ;  /* 0x000000010b00780c */ /* 0x000fc40000704070 */
[----:B------:R-:W-:-:S07]  /*05e0*/  IADD3 R4, PT, PT, R0, 0x1, RZ ;  /* 0x0000000100047810 */ /* 0x000fce0007ffe0ff */
[----:B------:R-:W-:-:S04]  /*05f0*/  @!P3 IMAD.MOV R4, RZ, RZ, R0 ;  /* 0x000000ffff04b224 */ /* 0x000fc800078e0200 */
[----:B------:R-:W-:Y:S02]  /*0600*/  VIADD R0, R4, 0x1 ;  /* 0x0000000104007836 */ /* 0x000fe40000000000 */
[----:B------:R-:W-:Y:S01]  /*0610*/  @!P0 IMAD.MOV R0, RZ, RZ, R4 ;  /* 0x000000ffff008224 */ /* 0x000fe200078e0204 */
[----:B------:R-:W-:Y:S06]  /*0620*/  @P1 BRA `(.L_x_2) ;  /* 0xfffffff800d01947 */ /* 0x000fec000383ffff */
.L_x_1:
[----:B------:R-:W-:Y:S05]  /*0630*/  @!P2 BRA `(.L_x_0) ;  /* 0x000000040050a947 */ /* 0x000fea0003800000 */
[----:B------:R-:W-:Y:S02]  /*0640*/  ISETP.GE.U32.AND P0, PT, R19, 0x4, PT ;  /* 0x000000041300780c */ /* 0x000fe40003f06070 */
[----:B------:R-:W-:-:S04]  /*0650*/  LOP3.LUT R15, R12, 0x3, RZ, 0xc0, !PT ;  /* 0x000000030c0f7812 */ /* 0x000fc800078ec0ff */
[----:B------:R-:W-:-:S07]  /*0660*/  ISETP.NE.AND P2, PT, R15, RZ, PT ;  /* 0x000000ff0f00720c */ /* 0x000fce0003f45270 */
[----:B------:R-:W-:Y:S06]  /*0670*/  @!P0 BRA `(.L_x_3) ;  /* 0x0000000000948947 */ /* 0x000fec0003800000 */
[----:B------:R-:W0:Y:S01]  /*0680*/  LDC.64 R2, c[0x0][0x380] ;  /* 0x0000e000ff027b82 */ /* 0x000e220000000a00 */
[----:B------:R-:W-:-:S04]  /*0690*/  IMAD R11, R13, R12, R14 ;  /* 0x0000000c0d0b7224 */ /* 0x000fc800078e020e */
[C---:B------:R-:W-:Y:S02]  /*06a0*/  VIADD R7, R11.reuse, 0x1 ;  /* 0x000000010b077836 */ /* 0x040fe40000000000 */
[C---:B------:R-:W-:Y:S02]  /*06b0*/  VIADD R9, R11.reuse, 0x2 ;  /* 0x000000020b097836 */ /* 0x040fe40000000000 */
[----:B0-----:R-:W-:-:S06]  /*06c0*/  IMAD.WIDE.U32 R4, R11, 0x4, R2 ;  /* 0x000000040b047825 */ /* 0x001fcc00078e0002 */
[----:B------:R-:W2:Y:S01]  /*06d0*/  LDG.E R5, desc[UR6][R4.64] ;  /* 0x0000000604057981 */ /* 0x000ea2000c1e1900 */
[----:B------:R-:W-:Y:S01]  /*06e0*/  IMAD.WIDE.U32 R6, R7, 0x4, R2 ;  /* 0x0000000407067825 */ /* 0x000fe200078e0002 */
[----:B------:R-:W-:-:S03]  /*06f0*/  IADD3 R11, PT, PT, R11, 0x3, RZ ;  /* 0x000000030b0b7810 */ /* 0x000fc60007ffe0ff */
[--C-:B------:R-:W-:Y:S02]  /*0700*/  IMAD.WIDE.U32 R8, R9, 0x4, R2.reuse ;  /* 0x0000000409087825 */ /* 0x100fe400078e0002 */
[----:B------:R-:W3:Y:S02]  /*0710*/  LDG.E R6, desc[UR6][R6.64] ;  /* 0x0000000606067981 */ /* 0x000ee4000c1e1900 */
[----:B------:R-:W-:Y:S02]  /*0720*/  IMAD.WIDE.U32 R2, R11, 0x4, R2 ;  /* 0x000000040b027825 */ /* 0x000fe400078e0002 */
[----:B------:R-:W4:Y:S04]  /*0730*/  LDG.E R9, desc[UR6][R8.64] ;  /* 0x0000000608097981 */ /* 0x000f28000c1e1900 */
[----:B------:R0:W5:Y:S01]  /*0740*/  LDG.E R20, desc[UR6][R2.64] ;  /* 0x0000000602147981 */ /* 0x000162000c1e1900 */
[----:B------:R-:W-:-:S02]  /*0750*/  IMAD.SHL.U32 R10, R14, 0x4, RZ ;  /* 0x000000040e0a7824 */ /* 0x000fc400078e00ff */
[----:B------:R-:W-:Y:S02]  /*0760*/  VIADD R14, R14, 0x4 ;  /* 0x000000040e0e7836 */ /* 0x000fe40000000000 */
[----:B------:R-:W1:Y:S01]  /*0770*/  LDC.64 R16, c[0x3][R10] ;  /* 0x00c000000a107b82 */ /* 0x000e620000000a00 */
[----:B0-----:R-:W-:-:S07]  /*0780*/  VIADD R2, R0, 0x1 ;  /* 0x0000000100027836 */ /* 0x001fce0000000000 */
[----:B------:R-:W0:Y:S01]  /*0790*/  LDC.64 R18, c[0x3][R10+0x8] ;  /* 0x00c002000a127b82 */ /* 0x000e220000000a00 */
[----:B--2---:R-:W-:-:S04]  /*07a0*/  ISETP.NE.AND P0, PT, R5, RZ, PT ;  /* 0x000000ff0500720c */ /* 0x004fc80003f05270 */
[----:B-1----:R-:W-:Y:S02]  /*07b0*/  ISETP.NE.AND P0, PT, R5, R16, P0 ;  /* 0x000000100500720c */ /* 0x002fe40000705270 */
[----:B---3--:R-:W-:Y:S02]  /*07c0*/  ISETP.NE.AND P1, PT, R6, RZ, PT ;  /* 0x000000ff0600720c */ /* 0x008fe40003f25270 */
[----:B------:R-:W-:Y:S02]  /*07d0*/  ISETP.GT.U32.AND P0, PT, R16, 0x1, P0 ;  /* 0x000000011000780c */ /* 0x000fe40000704070 */
[----:B------:R-:W-:Y:S02]  /*07e0*/  ISETP.NE.AND P1, PT, R6, R17, P1 ;  /* 0x000000110600720c */ /* 0x000fe40000f25270 */
[----:B----4-:R-:W-:Y:S02]  /*07f0*/  ISETP.NE.AND P3, PT, R9, RZ, PT ;  /* 0x000000ff0900720c */ /* 0x010fe40003f65270 */
[----:B------:R-:W-:-:S02]  /*0800*/  ISETP.GT.U32.AND P1, PT, R17, 0x1, P1 ;  /* 0x000000011100780c */ /* 0x000fc40000f24070 */
[----:B0-----:R-:W-:-:S04]  /*0810*/  ISETP.NE.AND P3, PT, R9, R18, P3 ;  /* 0x000000120900720c */ /* 0x001fc80001f65270 */
[----:B------:R-:W-:Y:S01]  /*0820*/  ISETP.GT.U32.AND P3, PT, R18, 0x1, P3 ;  /* 0x000000011200780c */ /* 0x000fe20001f64070 */
[----:B------:R-:W-:Y:S01]  /*0830*/  @!P0 IMAD.MOV R2, RZ, RZ, R0 ;  /* 0x000000ffff028224 */ /* 0x000fe200078e0200 */
[----:B-----5:R-:W-:-:S03]  /*0840*/  ISETP.NE.AND P0, PT, R20, RZ, PT ;  /* 0x000000ff1400720c */ /* 0x020fc60003f05270 */
[----:B------:R-:W-:Y:S01]  /*0850*/  VIADD R0, R2, 0x1 ;  /* 0x0000000102007836 */ /* 0x000fe20000000000 */
[----:B------:R-:W-:Y:S01]  /*0860*/  ISETP.NE.AND P0, PT, R20, R19, P0 ;  /* 0x000000131400720c */ /* 0x000fe20000705270 */
[----:B------:R-:W-:-:S03]  /*0870*/  @!P1 IMAD.MOV R0, RZ, RZ, R2 ;  /* 0x000000ffff009224 */ /* 0x000fc600078e0202 */
[----:B------:R-:W-:Y:S02]  /*0880*/  ISETP.GT.U32.AND P0, PT, R19, 0x1, P0 ;  /* 0x000000011300780c */ /* 0x000fe40000704070 */
[----:B------:R-:W-:Y:S01]  /*0890*/  IADD3 R2, PT, PT, R0, 0x1, RZ ;  /* 0x0000000100027810 */ /* 0x000fe20007ffe0ff */
[----:B------:R-:W-:-:S04]  /*08a0*/  @!P3 IMAD.MOV R2, RZ, RZ, R0 ;  /* 0x000000ffff02b224 */ /* 0x000fc800078e0200 */
[----:B------:R-:W-:-:S06]  /*08b0*/  VIADD R0, R2, 0x1 ;  /* 0x0000000102007836 */ /* 0x000fcc0000000000 */
[----:B------:R-:W-:-:S07]  /*08c0*/  @!P0 IMAD.MOV R0, RZ, RZ, R2 ;  /* 0x000000ffff008224 */ /* 0x000fce00078e0202 */
.L_x_3:
[----:B------:R-:W-:Y:S05]  /*08d0*/  @!P2 BRA `(.L_x_0) ;  /* 0x0000000000a8a947 */ /* 0x000fea0003800000 */
[----:B------:R-:W-:Y:S02]  /*08e0*/  ISETP.NE.AND P4, PT, R15, 0x1, PT ;  /* 0x000000010f00780c */ /* 0x000fe40003f85270 */
[----:B------:R-:W-:-:S04]  /*08f0*/  LOP3.LUT R4, R12, 0x1, RZ, 0xc0, !PT ;  /* 0x000000010c047812 */ /* 0x000fc800078ec0ff */
[----:B------:R-:W-:-:S07]  /*0900*/  ISETP.NE.U32.AND P3, PT, R4, 0x1, PT ;  /* 0x000000010400780c */ /* 0x000fce0003f65070 */
[----:B------:R-:W0:Y:S01]  /*0910*/  @P4 LDC.64 R2, c[0x0][0x380] ;  /* 0x0000e000ff024b82 */ /* 0x000e220000000a00 */
[----:B------:R-:W-:-:S07]  /*0920*/  @P4 IMAD R7, R13, R12, R14 ;  /* 0x0000000c0d074224 */ /* 0x000fce00078e020e */
[----:B------:R-:W1:Y:S01]  /*0930*/  @!P3 LDC.64 R8, c[0x0][0x380] ;  /* 0x0000e000ff08bb82 */ /* 0x000e620000000a00 */
[C---:B------:R-:W-:Y:S01]  /*0940*/  @P4 SHF.L.U32 R10, R14.reuse, 0x2, RZ ;  /* 0x000000020e0a4819 */ /* 0x040fe200000006ff */
[----:B------:R-:W-:-:S06]  /*0950*/  @P4 VIADD R14, R14, 0x2 ;  /* 0x000000020e0e4836 */ /* 0x000fcc0000000000 */
[----:B------:R-:W2:Y:S01]  /*0960*/  @P4 LDC.64 R10, c[0x3][R10] ;  /* 0x00c000000a0a4b82 */ /* 0x000ea20000000a00 */
[----:B0-----:R-:W-:-:S04]  /*0970*/  @P4 IMAD.WIDE.U32 R4, R7, 0x4, R2 ;  /* 0x0000000407044825 */ /* 0x001fc800078e0002 */
[----:B------:R-:W-:Y:S02]  /*0980*/  @P4 VIADD R7, R7, 0x1 ;  /* 0x0000000107074836 */ /* 0x000fe40000000000 */
[----:B------:R-:W3:Y:S02]  /*0990*/  @P4 LDG.E R5, desc[UR6][R4.64] ;  /* 0x0000000604054981 */ /* 0x000ee4000c1e1900 */
[----:B------:R-:W-:-:S04]  /*09a0*/  @P4 IMAD.WIDE.U32 R6, R7, 0x4, R2 ;  /* 0x0000000407064825 */ /* 0x000fc800078e0002 */
[----:B------:R-:W-:Y:S02]  /*09b0*/  @!P3 IMAD R3, R13, R12, R14 ;  /* 0x0000000c0d03b224 */ /* 0x000fe400078e020e */
[----:B------:R-:W4:Y:S02]  /*09c0*/  @P4 LDG.E R6, desc[UR6][R6.64] ;  /* 0x0000000606064981 */ /* 0x000f24000c1e1900 */
[----:B-1----:R-:W-:-:S06]  /*09d0*/  @!P3 IMAD.WIDE.U32 R2, R3, 0x4, R8 ;  /* 0x000000040302b825 */ /* 0x002fcc00078e0008 */
[----:B------:R0:W5:Y:S01]  /*09e0*/  @!P3 LDG.E R3, desc[UR6][R2.64] ;  /* 0x000000060203b981 */ /* 0x000162000c1e1900 */
[----:B------:R-:W-:Y:S01]  /*09f0*/  @!P3 IMAD.SHL.U32 R14, R14, 0x4, RZ ;  /* 0x000000040e0eb824 */ /* 0x000fe200078e00ff */
[----:B------:R-:W-:-:S05]  /*0a00*/  PLOP3.LUT P1, PT, PT, PT, PT, 0x80, 0x8 ;  /* 0x000000000008781c */ /* 0x000fca0003f2f070 */
[----:B------:R-:W1:Y:S01]  /*0a10*/  @!P3 LDC R14, c[0x3][R14] ;  /* 0x00c000000e0ebb82 */ /* 0x000e620000000800 */
[----:B0-----:R-:W-:Y:S01]  /*0a20*/  @P4 VIADD R2, R0, 0x1 ;  /* 0x0000000100024836 */ /* 0x001fe20000000000 */
[----:B---3--:R-:W-:-:S04]  /*0a30*/  @P4 ISETP.NE.AND P0, PT, R5, RZ, PT ;  /* 0x000000ff0500420c */ /* 0x008fc80003f05270 */
[----:B--2---:R-:W-:Y:S02]  /*0a40*/  @P4 ISETP.NE.AND P0, PT, R5, R10, P0 ;  /* 0x0000000a0500420c */ /* 0x004fe40000705270 */
[----:B----4-:R-:W-:Y:S02]  /*0a50*/  @P4 ISETP.NE.AND P2, PT, R6, RZ, PT ;  /* 0x000000ff0600420c */ /* 0x010fe40003f45270 */
[----:B------:R-:W-:Y:S02]  /*0a60*/  @P4 ISETP.GT.U32.AND P0, PT, R10, 0x1, P0 ;  /* 0x000000010a00480c */ /* 0x000fe40000704070 */
[----:B------:R-:W-:Y:S02]  /*0a70*/  @P4 ISETP.NE.AND P2, PT, R6, R11, P2 ;  /* 0x0000000b0600420c */ /* 0x000fe40001745270 */
[----:B------:R-:W-:Y:S02]  /*0a80*/  @P4 PLOP3.LUT P1, PT, P0, PT, PT, 0x80, 0x8 ;  /* 0x000000000008481c */ /* 0x000fe4000072f070 */
[----:B------:R-:W-:-:S02]  /*0a90*/  @P4 ISETP.GT.U32.AND P5, PT, R11, 0x1, P2 ;  /* 0x000000010b00480c */ /* 0x000fc400017a4070 */
[C---:B-----5:R-:W-:Y:S02]  /*0aa0*/  @!P3 ISETP.NE.AND P2, PT, R3.reuse, RZ, PT ;  /* 0x000000ff0300b20c */ /* 0x060fe40003f45270 */
[----:B------:R-:W-:Y:S02]  /*0ab0*/  PLOP3.LUT P0, PT, PT, PT, PT, 0x80, 0x8 ;  /* 0x000000000008781c */ /* 0x000fe40003f0f070 */
[----:B------:R-:W-:Y:S02]  /*0ac0*/  @P4 PLOP3.LUT P0, PT, P5, PT, PT, 0x80, 0x8 ;  /* 0x000000000008481c */ /* 0x000fe40002f0f070 */
[----:B-1----:R-:W-:-:S03]  /*0ad0*/  @!P3 ISETP.NE.AND P2, PT, R3, R14, P2 ;  /* 0x0000000e0300b20c */ /* 0x002fc60001745270 */
[----:B------:R-:W-:Y:S01]  /*0ae0*/  @!P1 IMAD.MOV R2, RZ, RZ, R0 ;  /* 0x000000ffff029224 */ /* 0x000fe200078e0200 */
[----:B------:R-:W-:Y:S02]  /*0af0*/  @!P3 ISETP.GT.U32.AND P2, PT, R14, 0x1, P2 ;  /* 0x000000010e00b80c */ /* 0x000fe40001744070 */
[----:B------:R-:W-:Y:S01]  /*0b00*/  PLOP3.LUT P1, PT, PT, PT, PT, 0x80, 0x8 ;  /* 0x000000000008781c */ /* 0x000fe20003f2f070 */
[----:B------:R-:W-:Y:S01]  /*0b10*/  @P4 VIADD R3, R2, 0x1 ;  /* 0x0000000102034836 */ /* 0x000fe20000000000 */
[----:B------:R-:W-:-:S03]  /*0b20*/  @!P3 PLOP3.LUT P1, PT, P2, PT, PT, 0x80, 0x8 ;  /* 0x000000000008b81c */ /* 0x000fc6000172f070 */
[----:B------:R-:W-:-:S05]  /*0b30*/  @!P0 IADD3 R3, PT, PT, R2, RZ, RZ ;  /* 0x000000ff02038210 */ /* 0x000fca0007ffe0ff */
[----:B------:R-:W-:-:S04]  /*0b40*/  @P4 IMAD.MOV.U32 R0, RZ, RZ, R3 ;  /* 0x000000ffff004224 */ /* 0x000fc800078e0003 */
[----:B------:R-:W-:Y:S02]  /*0b50*/  @!P3 VIADD R2, R0, 0x1 ;  /* 0x000000010002b836 */ /* 0x000fe40000000000 */
[----:B------:R-:W-:-:S04]  /*0b60*/  @!P1 IMAD.MOV R2, RZ, RZ, R0 ;  /* 0x000000ffff029224 */ /* 0x000fc800078e0200 */
[----:B------:R-:W-:-:S07]  /*0b70*/  @!P3 IMAD.MOV.U32 R0, RZ, RZ, R2 ;  /* 0x000000ffff00b224 */ /* 0x000fce00078e0002 */
.L_x_0:
[----:B------:R-:W0:Y:S02]  /*0b80*/  LDC.64 R2, c[0x0][0x390] ;  /* 0x0000e400ff027b82 */ /* 0x000e240000000a00 */
[----:B0-----:R-:W-:-:S05]  /*0b90*/  IMAD.WIDE.U32 R2, R13, 0x4, R2 ;  /* 0x000000040d027825 */ /* 0x001fca00078e0002 */
[----:B------:R-:W-:Y:S01]  /*0ba0*/  STG.E desc[UR6][R2.64], R0 ;  /* 0x0000000002007986 */ /* 0x000fe2000c101906 */
[----:B------:R-:W-:Y:S05]  /*0bb0*/  EXIT ;  /* 0x000000000000794d */ /* 0x000fea0003800000 */
.L_x_4:
[----:B------:R-:W-:-:S00]  /*0bc0*/  BRA `(.L_x_4) ;  /* 0xfffffffc00fc7947 */ /* 0x000fc0000383ffff */
[----:B------:R-:W-:-:S00]  /*0bd0*/  NOP ;  /* 0x0000000000007918 */ /* 0x000fc00000000000 */
        /* <DEDUP_REMOVED lines=10> */
.L_x_5:


//--------------------- .nv.shared.reserved.0     --------------------------
	.section	.nv.shared.reserved.0,"aw",@nobits
	.weak		__nv_reservedSMEM_offset_0_alias
	.size		__nv_reservedSMEM_offset_0_alias, 0, 64
	.other		__nv_reservedSMEM_offset_0_alias,@"STO_CUDA_RESERVED_SHARED STV_DEFAULT"
__nv_reservedSMEM_offset_0_alias:
	.zero		0
	.zero		64


//--------------------- .nv.constant0._Z20mutationNestedKernelPjjjS_ --------------------------
	.section	.nv.constant0._Z20mutationNestedKernelPjjjS_,"a",@progbits
	.sectionflags	@""
	.align	4
.nv.constant0._Z20mutationNestedKernelPjjjS_:
	.zero		920


//--------------------- SYMBOLS --------------------------

	.type		.nv.reservedSmem.offset0,@object
	.size		.nv.reservedSmem.offset0,0x4
